	.headerflags	@"EF_CUDA_TEXMODE_UNIFIED EF_CUDA_64BIT_ADDRESS EF_CUDA_ACCELERATORS EF_CUDA_SM90 EF_CUDA_VIRTUAL_SM(EF_CUDA_SM90)"
	.elftype	@"ET_EXEC"


//--------------------- .nv.info                  --------------------------
	.section	.nv.info,"",@"SHT_CUDA_INFO"
	.align	4


	//----- nvinfo : EIATTR_REGCOUNT
	.align		4
        /*0000*/ 	.byte	0x04, 0x2f
        /*0002*/ 	.short	(.L_1 - .L_0)
	.align		4
.L_0:
        /*0004*/ 	.word	index@(triton_poi_fused_convolution_relu_74)
        /*0008*/ 	.word	0x0000000c


	//----- nvinfo : EIATTR_MIN_STACK_SIZE
	.align		4
.L_1:
        /*000c*/ 	.byte	0x04, 0x12
        /*000e*/ 	.short	(.L_3 - .L_2)
	.align		4
.L_2:
        /*0010*/ 	.word	index@(triton_poi_fused_convolution_relu_74)
        /*0014*/ 	.word	0x00000000


	//----- nvinfo : EIATTR_FRAME_SIZE
	.align		4
.L_3:
        /*0018*/ 	.byte	0x04, 0x11
        /*001a*/ 	.short	(.L_5 - .L_4)
	.align		4
.L_4:
        /*001c*/ 	.word	index@(triton_poi_fused_convolution_relu_74)
        /*0020*/ 	.word	0x00000000


	//----- nvinfo : EIATTR_MIN_STACK_SIZE
	.align		4
.L_5:
        /*0024*/ 	.byte	0x04, 0x12
        /*0026*/ 	.short	(.L_7 - .L_6)
	.align		4
.L_6:
        /*0028*/ 	.word	index@(triton_poi_fused_convolution_relu_74)
        /*002c*/ 	.word	0x00000000
.L_7:


//--------------------- .nv.info.triton_poi_fused_convolution_relu_74 --------------------------
	.section	.nv.info.triton_poi_fused_convolution_relu_74,"",@"SHT_CUDA_INFO"
	.sectionflags	@""
	.align	4


	//----- nvinfo : EIATTR_CUDA_API_VERSION
	.align		4
        /*0000*/ 	.byte	0x04, 0x37
        /*0002*/ 	.short	(.L_9 - .L_8)
.L_8:
        /*0004*/ 	.word	0x0000007c


	//----- nvinfo : EIATTR_KPARAM_INFO
	.align		4
.L_9:
        /*0008*/ 	.byte	0x04, 0x17
        /*000a*/ 	.short	(.L_11 - .L_10)
.L_10:
        /*000c*/ 	.word	0x00000000
        /*0010*/ 	.short	0x0002
        /*0012*/ 	.short	0x0010
        /*0014*/ 	.byte	0x00, 0xf0, 0x11, 0x00


	//----- nvinfo : EIATTR_KPARAM_INFO
	.align		4
.L_11:
        /*0018*/ 	.byte	0x04, 0x17
        /*001a*/ 	.short	(.L_13 - .L_12)
.L_12:
        /*001c*/ 	.word	0x00000000
        /*0020*/ 	.short	0x0001
        /*0022*/ 	.short	0x0008
        /*0024*/ 	.byte	0x00, 0xf4, 0x21, 0x00


	//----- nvinfo : EIATTR_KPARAM_INFO
	.align		4
.L_13:
        /*0028*/ 	.byte	0x04, 0x17
        /*002a*/ 	.short	(.L_15 - .L_14)
.L_14:
        /*002c*/ 	.word	0x00000000
        /*0030*/ 	.short	0x0000
        /*0032*/ 	.short	0x0000
        /*0034*/ 	.byte	0x00, 0xf4, 0x21, 0x00


	//----- nvinfo : EIATTR_SPARSE_MMA_MASK
	.align		4
.L_15:
        /*0038*/ 	.byte	0x03, 0x50
        /*003a*/ 	.short	0x0000


	//----- nvinfo : EIATTR_MAXREG_COUNT
	.align		4
        /*003c*/ 	.byte	0x03, 0x1b
        /*003e*/ 	.short	0x00ff


	//----- nvinfo : EIATTR_EXIT_INSTR_OFFSETS
	.align		4
        /*0040*/ 	.byte	0x04, 0x1c
        /*0042*/ 	.short	(.L_17 - .L_16)


	//   ....[0]....
.L_16:
        /*0044*/ 	.word	0x00000160


	//   ....[1]....
        /*0048*/ 	.word	0x00000180


	//----- nvinfo : EIATTR_REQNTID
	.align		4
.L_17:
        /*004c*/ 	.byte	0x04, 0x10
        /*004e*/ 	.short	(.L_19 - .L_18)
.L_18:
        /*0050*/ 	.word	0x00000080
        /*0054*/ 	.word	0x00000001
        /*0058*/ 	.word	0x00000001


	//----- nvinfo : EIATTR_CBANK_PARAM_SIZE
	.align		4
.L_19:
        /*005c*/ 	.byte	0x03, 0x19
        /*005e*/ 	.short	0x0014


	//----- nvinfo : EIATTR_PARAM_CBANK
	.align		4
        /*0060*/ 	.byte	0x04, 0x0a
        /*0062*/ 	.short	(.L_21 - .L_20)
	.align		4
.L_20:
        /*0064*/ 	.word	index@(.nv.constant0.triton_poi_fused_convolution_relu_74)
        /*0068*/ 	.short	0x0210
        /*006a*/ 	.short	0x0014


	//----- nvinfo : EIATTR_SW_WAR
	.align		4
.L_21:
        /*006c*/ 	.byte	0x04, 0x36
        /*006e*/ 	.short	(.L_23 - .L_22)
.L_22:
        /*0070*/ 	.word	0x00000008
.L_23:


//--------------------- .nv.callgraph             --------------------------
	.section	.nv.callgraph,"",@"SHT_CUDA_CALLGRAPH"
	.align	4
	.sectionentsize	8
	.align		4
        /*0000*/ 	.word	0x00000000
	.align		4
        /*0004*/ 	.word	0xffffffff
	.align		4
        /*0008*/ 	.word	0x00000000
	.align		4
        /*000c*/ 	.word	0xfffffffe
	.align		4
        /*0010*/ 	.word	0x00000000
	.align		4
        /*0014*/ 	.word	0xfffffffd
	.align		4
        /*0018*/ 	.word	0x00000000
	.align		4
        /*001c*/ 	.word	0xfffffffc


//--------------------- .text.triton_poi_fused_convolution_relu_74 --------------------------
	.section	.text.triton_poi_fused_convolution_relu_74,"ax",@progbits
	.align	128
        .global         triton_poi_fused_convolution_relu_74
        .type           triton_poi_fused_convolution_relu_74,@function
        .size           triton_poi_fused_convolution_relu_74,(.L_x_1 - triton_poi_fused_convolution_relu_74)
        .other          triton_poi_fused_convolution_relu_74,@"STO_CUDA_ENTRY STV_DEFAULT"
triton_poi_fused_convolution_relu_74:
.text.triton_poi_fused_convolution_relu_74:
[----:B------:R-:W0:Y:S02]  /*0000*/  LDC R1, c[0x0][0x28] ;  /* 0x00000a00ff017b82 */ /* 0x000e240000000800 */
[----:B------:R-:W1:Y:S01]  /*0010*/  S2R R0, SR_TID.X ;  /* 0x0000000000007919 */ /* 0x000e620000002100 */
[----:B------:R-:W2:Y:S01]  /*0020*/  LDC.64 R2, c[0x0][0x210] ;  /* 0x00008400ff027b82 */ /* 0x000ea20000000a00 */
[----:B------:R-:W-:Y:S01]  /*0030*/  ULDC.64 UR4, c[0x0][0x208] ;  /* 0x0000820000047ab9 */ /* 0x000fe20000000a00 */
[----:B------:R-:W3:Y:S06]  /*0040*/  S2R R7, SR_CTAID.X ;  /* 0x0000000000077919 */ /* 0x000eec0000002500 */
[----:B------:R-:W4:Y:S01]  /*0050*/  LDC.64 R4, c[0x0][0x218] ;  /* 0x00008600ff047b82 */ /* 0x000f220000000a00 */
[----:B-1----:R-:W-:-:S05]  /*0060*/  LOP3.LUT R0, R0, 0x7f, RZ, 0xc0, !PT ;  /* 0x0000007f00007812 */ /* 0x002fca00078ec0ff */
[----:B---3--:R-:W-:-:S04]  /*0070*/  IMAD R7, R7, 0x80, R0 ;  /* 0x0000008007077824 */ /* 0x008fc800078e0200 */
[C---:B------:R-:W-:Y:S01]  /*0080*/  IMAD.HI R0, R7.reuse, 0x2aaaaaab, RZ ;  /* 0x2aaaaaab07007827 */ /* 0x040fe200078e02ff */
[----:B------:R-:W-:-:S03]  /*0090*/  ISETP.GE.AND P1, PT, R7, 0x300, PT ;  /* 0x000003000700780c */ /* 0x000fc60003f26270 */
[----:B--2---:R-:W-:Y:S01]  /*00a0*/  IMAD.WIDE R2, R7, 0x4, R2 ;  /* 0x0000000407027825 */ /* 0x004fe200078e0202 */
[----:B------:R-:W-:-:S04]  /*00b0*/  SHF.R.U32.HI R9, RZ, 0x1f, R0 ;  /* 0x0000001fff097819 */ /* 0x000fc80000011600 */
[----:B------:R-:W-:-:S05]  /*00c0*/  LEA.HI R0, R0, R9, RZ, 0x1d ;  /* 0x0000000900007211 */ /* 0x000fca00078fe8ff */
[----:B------:R-:W-:Y:S01]  /*00d0*/  IMAD R9, R0, -0x30, R7 ;  /* 0xffffffd000097824 */ /* 0x000fe200078e0207 */
[----:B------:R-:W-:Y:S01]  /*00e0*/  HFMA2.MMA R0, -RZ, RZ, 0, 0 ;  /* 0x00000000ff007435 */ /* 0x000fe200000001ff */
[----:B------:R-:W-:Y:S02]  /*00f0*/  IMAD.MOV.U32 R7, RZ, RZ, RZ ;  /* 0x000000ffff077224 */ /* 0x000fe400078e00ff */
[----:B----4-:R-:W-:-:S05]  /*0100*/  IMAD.WIDE R4, R9, 0x4, R4 ;  /* 0x0000000409047825 */ /* 0x010fca00078e0204 */
[----:B------:R-:W2:Y:S04]  /*0110*/  @!P1 LDG.E.EL R7, desc[UR4][R4.64] ;  /* 0x0000000404079981 */ /* 0x000ea8000c2e1900 */
[----:B------:R-:W2:Y:S02]  /*0120*/  @!P1 LDG.E R0, desc[UR4][R2.64] ;  /* 0x0000000402009981 */ /* 0x000ea4000c1e1900 */
[----:B--2---:R-:W-:Y:S01]  /*0130*/  FADD R6, R7, R0 ;  /* 0x0000000007067221 */ /* 0x004fe20000000000 */
[----:B------:R-:W-:-:S04]  /*0140*/  FSETP.GEU.AND P0, PT, R0, -R7, PT ;  /* 0x800000070000720b */ /* 0x000fc80003f0e000 */
[----:B------:R-:W-:Y:S01]  /*0150*/  FSEL R7, R6, RZ, P0 ;  /* 0x000000ff06077208 */ /* 0x000fe20000000000 */
[----:B------:R-:W-:Y:S08]  /*0160*/  @P1 EXIT ;  /* 0x000000000000194d */ /* 0x000ff00003800000 */
[----:B------:R-:W-:Y:S01]  /*0170*/  STG.E desc[UR4][R2.64], R7 ;  /* 0x0000000702007986 */ /* 0x000fe2000c101904 */
[----:B------:R-:W-:Y:S05]  /*0180*/  EXIT ;  /* 0x000000000000794d */ /* 0x000fea0003800000 */
.L_x_0:
[----:B------:R-:W-:-:S00]  /*0190*/  BRA `(.L_x_0) ;  /* 0xfffffffc00fc7947 */ /* 0x000fc0000383ffff */
[----:B------:R-:W-:-:S00]  /*01a0*/  NOP ;  /* 0x0000000000007918 */ /* 0x000fc00000000000 */
        /* <DEDUP_REMOVED lines=13> */
.L_x_1:


//--------------------- .nv.constant0.triton_poi_fused_convolution_relu_74 --------------------------
	.section	.nv.constant0.triton_poi_fused_convolution_relu_74,"a",@progbits
	.sectionflags	@""
	.align	4
.nv.constant0.triton_poi_fused_convolution_relu_74:
	.zero		548
